	.headerflags	@"EF_CUDA_TEXMODE_UNIFIED EF_CUDA_64BIT_ADDRESS EF_CUDA_ACCELERATORS EF_CUDA_SM90 EF_CUDA_VIRTUAL_SM(EF_CUDA_SM90)"
	.elftype	@"ET_EXEC"


//--------------------- .nv.info                  --------------------------
	.section	.nv.info,"",@"SHT_CUDA_INFO"
	.align	4


	//----- nvinfo : EIATTR_REGCOUNT
	.align		4
        /*0000*/ 	.byte	0x04, 0x2f
        /*0002*/ 	.short	(.L_3 - .L_2)
	.align		4
.L_2:
        /*0004*/ 	.word	index@(triton_poi_fused__native_batch_norm_legit_no_training_relu_threshold_backward_5)
        /*0008*/ 	.word	0x00000020


	//----- nvinfo : EIATTR_MIN_STACK_SIZE
	.align		4
.L_3:
        /*000c*/ 	.byte	0x04, 0x12
        /*000e*/ 	.short	(.L_5 - .L_4)
	.align		4
.L_4:
        /*0010*/ 	.word	index@(triton_poi_fused__native_batch_norm_legit_no_training_relu_threshold_backward_5)
        /*0014*/ 	.word	0x00000000


	//----- nvinfo : EIATTR_FRAME_SIZE
	.align		4
.L_5:
        /*0018*/ 	.byte	0x04, 0x11
        /*001a*/ 	.short	(.L_7 - .L_6)
	.align		4
.L_6:
        /*001c*/ 	.word	index@(triton_poi_fused__native_batch_norm_legit_no_training_relu_threshold_backward_5)
        /*0020*/ 	.word	0x00000000


	//----- nvinfo : EIATTR_MIN_STACK_SIZE
	.align		4
.L_7:
        /*0024*/ 	.byte	0x04, 0x12
        /*0026*/ 	.short	(.L_9 - .L_8)
	.align		4
.L_8:
        /*0028*/ 	.word	index@(triton_poi_fused__native_batch_norm_legit_no_training_relu_threshold_backward_5)
        /*002c*/ 	.word	0x00000000
.L_9:


//--------------------- .nv.info.triton_poi_fused__native_batch_norm_legit_no_training_relu_threshold_backward_5 --------------------------
	.section	.nv.info.triton_poi_fused__native_batch_norm_legit_no_training_relu_threshold_backward_5,"",@"SHT_CUDA_INFO"
	.sectionflags	@""
	.align	4


	//----- nvinfo : EIATTR_CUDA_API_VERSION
	.align		4
        /*0000*/ 	.byte	0x04, 0x37
        /*0002*/ 	.short	(.L_11 - .L_10)
.L_10:
        /*0004*/ 	.word	0x0000007c


	//----- nvinfo : EIATTR_KPARAM_INFO
	.align		4
.L_11:
        /*0008*/ 	.byte	0x04, 0x17
        /*000a*/ 	.short	(.L_13 - .L_12)
.L_12:
        /*000c*/ 	.word	0x00000000
        /*0010*/ 	.short	0x0008
        /*0012*/ 	.short	0x003c
        /*0014*/ 	.byte	0x00, 0xf0, 0x11, 0x00


	//----- nvinfo : EIATTR_KPARAM_INFO
	.align		4
.L_13:
        /*0018*/ 	.byte	0x04, 0x17
        /*001a*/ 	.short	(.L_15 - .L_14)
.L_14:
        /*001c*/ 	.word	0x00000000
        /*0020*/ 	.short	0x0007
        /*0022*/ 	.short	0x0038
        /*0024*/ 	.byte	0x00, 0xf0, 0x11, 0x00


	//----- nvinfo : EIATTR_KPARAM_INFO
	.align		4
.L_15:
        /*0028*/ 	.byte	0x04, 0x17
        /*002a*/ 	.short	(.L_17 - .L_16)
.L_16:
        /*002c*/ 	.word	0x00000000
        /*0030*/ 	.short	0x0006
        /*0032*/ 	.short	0x0030
        /*0034*/ 	.byte	0x00, 0xf4, 0x21, 0x00


	//----- nvinfo : EIATTR_KPARAM_INFO
	.align		4
.L_17:
        /*0038*/ 	.byte	0x04, 0x17
        /*003a*/ 	.short	(.L_19 - .L_18)
.L_18:
        /*003c*/ 	.word	0x00000000
        /*0040*/ 	.short	0x0005
        /*0042*/ 	.short	0x0028
        /*0044*/ 	.byte	0x00, 0xf4, 0x21, 0x00


	//----- nvinfo : EIATTR_KPARAM_INFO
	.align		4
.L_19:
        /*0048*/ 	.byte	0x04, 0x17
        /*004a*/ 	.short	(.L_21 - .L_20)
.L_20:
        /*004c*/ 	.word	0x00000000
        /*0050*/ 	.short	0x0004
        /*0052*/ 	.short	0x0020
        /*0054*/ 	.byte	0x00, 0xf4, 0x21, 0x00


	//----- nvinfo : EIATTR_KPARAM_INFO
	.align		4
.L_21:
        /*0058*/ 	.byte	0x04, 0x17
        /*005a*/ 	.short	(.L_23 - .L_22)
.L_22:
        /*005c*/ 	.word	0x00000000
        /*0060*/ 	.short	0x0003
        /*0062*/ 	.short	0x0018
        /*0064*/ 	.byte	0x00, 0xf4, 0x21, 0x00


	//----- nvinfo : EIATTR_KPARAM_INFO
	.align		4
.L_23:
        /*0068*/ 	.byte	0x04, 0x17
        /*006a*/ 	.short	(.L_25 - .L_24)
.L_24:
        /*006c*/ 	.word	0x00000000
        /*0070*/ 	.short	0x0002
        /*0072*/ 	.short	0x0010
        /*0074*/ 	.byte	0x00, 0xf4, 0x21, 0x00


	//----- nvinfo : EIATTR_KPARAM_INFO
	.align		4
.L_25:
        /*0078*/ 	.byte	0x04, 0x17
        /*007a*/ 	.short	(.L_27 - .L_26)
.L_26:
        /*007c*/ 	.word	0x00000000
        /*0080*/ 	.short	0x0001
        /*0082*/ 	.short	0x0008
        /*0084*/ 	.byte	0x00, 0xf4, 0x21, 0x00


	//----- nvinfo : EIATTR_KPARAM_INFO
	.align		4
.L_27:
        /*0088*/ 	.byte	0x04, 0x17
        /*008a*/ 	.short	(.L_29 - .L_28)
.L_28:
        /*008c*/ 	.word	0x00000000
        /*0090*/ 	.short	0x0000
        /*0092*/ 	.short	0x0000
        /*0094*/ 	.byte	0x00, 0xf4, 0x21, 0x00


	//----- nvinfo : EIATTR_SPARSE_MMA_MASK
	.align		4
.L_29:
        /*0098*/ 	.byte	0x03, 0x50
        /*009a*/ 	.short	0x0000


	//----- nvinfo : EIATTR_MAXREG_COUNT
	.align		4
        /*009c*/ 	.byte	0x03, 0x1b
        /*009e*/ 	.short	0x00ff


	//----- nvinfo : EIATTR_EXIT_INSTR_OFFSETS
	.align		4
        /*00a0*/ 	.byte	0x04, 0x1c
        /*00a2*/ 	.short	(.L_31 - .L_30)


	//   ....[0]....
.L_30:
        /*00a4*/ 	.word	0x00001060


	//   ....[1]....
        /*00a8*/ 	.word	0x00001080


	//----- nvinfo : EIATTR_REQNTID
	.align		4
.L_31:
        /*00ac*/ 	.byte	0x04, 0x10
        /*00ae*/ 	.short	(.L_33 - .L_32)
.L_32:
        /*00b0*/ 	.word	0x00000080
        /*00b4*/ 	.word	0x00000001
        /*00b8*/ 	.word	0x00000001


	//----- nvinfo : EIATTR_CBANK_PARAM_SIZE
	.align		4
.L_33:
        /*00bc*/ 	.byte	0x03, 0x19
        /*00be*/ 	.short	0x0040


	//----- nvinfo : EIATTR_PARAM_CBANK
	.align		4
        /*00c0*/ 	.byte	0x04, 0x0a
        /*00c2*/ 	.short	(.L_35 - .L_34)
	.align		4
.L_34:
        /*00c4*/ 	.word	index@(.nv.constant0.triton_poi_fused__native_batch_norm_legit_no_training_relu_threshold_backward_5)
        /*00c8*/ 	.short	0x0210
        /*00ca*/ 	.short	0x0040


	//----- nvinfo : EIATTR_SW_WAR
	.align		4
.L_35:
        /*00cc*/ 	.byte	0x04, 0x36
        /*00ce*/ 	.short	(.L_37 - .L_36)
.L_36:
        /*00d0*/ 	.word	0x00000008
.L_37:


//--------------------- .nv.callgraph             --------------------------
	.section	.nv.callgraph,"",@"SHT_CUDA_CALLGRAPH"
	.align	4
	.sectionentsize	8
	.align		4
        /*0000*/ 	.word	0x00000000
	.align		4
        /*0004*/ 	.word	0xffffffff
	.align		4
        /*0008*/ 	.word	0x00000000
	.align		4
        /*000c*/ 	.word	0xfffffffe
	.align		4
        /*0010*/ 	.word	0x00000000
	.align		4
        /*0014*/ 	.word	0xfffffffd
	.align		4
        /*0018*/ 	.word	0x00000000
	.align		4
        /*001c*/ 	.word	0xfffffffc


//--------------------- .nv.constant4             --------------------------
	.section	.nv.constant4,"a",@progbits
	.align	8
	.align		8
.nv.constant4:
        /*0000*/ 	.dword	_$_str
	.align		8
        /*0008*/ 	.dword	_$_str_$_2


//--------------------- .text.triton_poi_fused__native_batch_norm_legit_no_training_relu_threshold_backward_5 --------------------------
	.section	.text.triton_poi_fused__native_batch_norm_legit_no_training_relu_threshold_backward_5,"ax",@progbits
	.sectionflags	@"SHF_BARRIERS=1"
	.align	128
        .global         triton_poi_fused__native_batch_norm_legit_no_training_relu_threshold_backward_5
        .type           triton_poi_fused__native_batch_norm_legit_no_training_relu_threshold_backward_5,@function
        .size           triton_poi_fused__native_batch_norm_legit_no_training_relu_threshold_backward_5,(.L_x_1 - triton_poi_fused__native_batch_norm_legit_no_training_relu_threshold_backward_5)
        .other          triton_poi_fused__native_batch_norm_legit_no_training_relu_threshold_backward_5,@"STO_CUDA_ENTRY STV_DEFAULT"
triton_poi_fused__native_batch_norm_legit_no_training_relu_threshold_backward_5:
.text.triton_poi_fused__native_batch_norm_legit_no_training_relu_threshold_backward_5:
[----:B------:R-:W0:Y:S01]  /*0000*/  LDC R1, c[0x0][0x28] ;  /* 0x00000a00ff017b82 */ /* 0x000e220000000800 */
[----:B------:R-:W1:Y:S07]  /*0010*/  S2R R2, SR_CTAID.Y ;  /* 0x0000000000027919 */ /* 0x000e6e0000002600 */
[----:B------:R-:W2:Y:S01]  /*0020*/  S2UR UR4, SR_CTAID.X ;  /* 0x00000000000479c3 */ /* 0x000ea20000002500 */
[----:B------:R-:W-:Y:S02]  /*0030*/  CS2R R12, SRZ ;  /* 0x00000000000c7805 */ /* 0x000fe4000001ff00 */
[----:B------:R-:W-:Y:S01]  /*0040*/  CS2R R14, SRZ ;  /* 0x00000000000e7805 */ /* 0x000fe2000001ff00 */
[----:B------:R-:W3:Y:S01]  /*0050*/  S2R R3, SR_TID.X ;  /* 0x0000000000037919 */ /* 0x000ee20000002100 */
[----:B------:R-:W-:-:S03]  /*0060*/  ULDC.64 UR8, c[0x0][0x208] ;  /* 0x0000820000087ab9 */ /* 0x000fc60000000a00 */
[----:B------:R-:W4:Y:S01]  /*0070*/  S2UR UR6, SR_CgaCtaId ;  /* 0x00000000000679c3 */ /* 0x000f220000008800 */
[----:B------:R-:W-:-:S07]  /*0080*/  UMOV UR5, 0x400 ;  /* 0x0000040000057882 */ /* 0x000fce0000000000 */
[----:B------:R-:W5:Y:S01]  /*0090*/  LDC.64 R16, c[0x0][0x220] ;  /* 0x00008800ff107b82 */ /* 0x000f620000000a00 */
[----:B--2---:R-:W-:-:S07]  /*00a0*/  USHF.L.U32 UR4, UR4, 0x1, URZ ;  /* 0x0000000104047899 */ /* 0x004fce000800063f */
[----:B------:R-:W2:Y:S01]  /*00b0*/  LDC.64 R26, c[0x0][0x218] ;  /* 0x00008600ff1a7b82 */ /* 0x000ea20000000a00 */
[----:B-1----:R-:W-:Y:S01]  /*00c0*/  IMAD.SHL.U32 R22, R2, 0x200, RZ ;  /* 0x0000020002167824 */ /* 0x002fe200078e00ff */
[----:B------:R-:W-:Y:S01]  /*00d0*/  SHF.R.S32.HI R2, RZ, 0x16, R2 ;  /* 0x00000016ff027819 */ /* 0x000fe20000011402 */
[----:B---3--:R-:W-:Y:S01]  /*00e0*/  IMAD.SHL.U32 R7, R3, 0x8, RZ ;  /* 0x0000000803077824 */ /* 0x008fe200078e00ff */
[----:B------:R-:W-:Y:S02]  /*00f0*/  SHF.R.U32.HI R6, RZ, 0x6, R3 ;  /* 0x00000006ff067819 */ /* 0x000fe40000011603 */
[----:B------:R-:W-:Y:S02]  /*0100*/  SGXT R2, R2, 0x1 ;  /* 0x000000010202781a */ /* 0x000fe40000000200 */
[----:B------:R-:W-:Y:S02]  /*0110*/  LOP3.LUT R0, R22, 0x1f8, R7, 0xf8, !PT ;  /* 0x000001f816007812 */ /* 0x000fe400078ef807 */
[----:B------:R-:W-:-:S02]  /*0120*/  SGXT.U32 R6, R6, 0x1 ;  /* 0x000000010606781a */ /* 0x000fc40000000000 */
[----:B------:R-:W-:Y:S02]  /*0130*/  SHF.R.S32.HI R5, RZ, 0x1f, R0 ;  /* 0x0000001fff057819 */ /* 0x000fe40000011400 */
[----:B------:R-:W-:Y:S02]  /*0140*/  LOP3.LUT R9, R0, 0x4, RZ, 0xfc, !PT ;  /* 0x0000000400097812 */ /* 0x000fe400078efcff */
[----:B------:R-:W-:Y:S02]  /*0150*/  LEA.HI R8, R5, R0, RZ, 0x7 ;  /* 0x0000000005087211 */ /* 0x000fe400078f38ff */
[----:B------:R-:W1:Y:S01]  /*0160*/  LDC.64 R4, c[0x0][0x210] ;  /* 0x00008400ff047b82 */ /* 0x000e620000000a00 */
[----:B------:R-:W-:Y:S02]  /*0170*/  LOP3.LUT R6, R6, UR4, RZ, 0xfc, !PT ;  /* 0x0000000406067c12 */ /* 0x000fe4000f8efcff */
[----:B------:R-:W-:Y:S01]  /*0180*/  IMAD.SHL.U32 R10, R8, 0x1000, RZ ;  /* 0x00001000080a7824 */ /* 0x000fe200078e00ff */
[----:B------:R-:W-:-:S04]  /*0190*/  ISETP.GE.AND P0, PT, R0, 0x200, PT ;  /* 0x000002000000780c */ /* 0x000fc80003f06270 */
[----:B------:R-:W-:Y:S02]  /*01a0*/  LOP3.LUT R11, R10, 0xfff80000, RZ, 0xc0, !PT ;  /* 0xfff800000a0b7812 */ /* 0x000fe400078ec0ff */
[----:B------:R-:W-:-:S03]  /*01b0*/  LEA.HI R10, R2, R9, RZ, 0x7 ;  /* 0x00000009020a7211 */ /* 0x000fc600078f38ff */
[----:B------:R-:W-:Y:S01]  /*01c0*/  IMAD R6, R6, 0x80, R11 ;  /* 0x0000008006067824 */ /* 0x000fe200078e020b */
[----:B------:R-:W-:Y:S02]  /*01d0*/  LOP3.LUT R10, R10, 0xffffff80, RZ, 0xc0, !PT ;  /* 0xffffff800a0a7812 */ /* 0x000fe400078ec0ff */
[----:B------:R-:W-:Y:S02]  /*01e0*/  LOP3.LUT R11, R8, 0xffffff80, RZ, 0xc0, !PT ;  /* 0xffffff80080b7812 */ /* 0x000fe400078ec0ff */
[C---:B------:R-:W-:Y:S02]  /*01f0*/  IADD3 R19, R6.reuse, R9, -R10 ;  /* 0x0000000906137210 */ /* 0x040fe40007ffe80a */
[----:B------:R-:W-:Y:S02]  /*0200*/  CS2R R8, SRZ ;  /* 0x0000000000087805 */ /* 0x000fe4000001ff00 */
[----:B------:R-:W-:Y:S02]  /*0210*/  IADD3 R0, R6, R0, -R11 ;  /* 0x0000000006007210 */ /* 0x000fe40007ffe80b */
[----:B------:R-:W-:Y:S01]  /*0220*/  CS2R R10, SRZ ;  /* 0x00000000000a7805 */ /* 0x000fe2000001ff00 */
[----:B-1----:R-:W-:-:S04]  /*0230*/  IMAD.WIDE R18, R19, 0x4, R4 ;  /* 0x0000000413127825 */ /* 0x002fc800078e0204 */
[----:B------:R-:W-:Y:S01]  /*0240*/  IMAD.WIDE R4, R0, 0x4, R4 ;  /* 0x0000000400047825 */ /* 0x000fe200078e0204 */
[----:B------:R-:W3:Y:S04]  /*0250*/  @!P0 LDG.E.EL.128 R12, desc[UR8][R18.64] ;  /* 0x00000008120c8981 */ /* 0x000ee8000c2e1d00 */
[----:B------:R1:W3:Y:S01]  /*0260*/  @!P0 LDG.E.EL.128 R8, desc[UR8][R4.64] ;  /* 0x0000000804088981 */ /* 0x0002e2000c2e1d00 */
[----:B------:R-:W-:Y:S01]  /*0270*/  IMAD.SHL.U32 R23, R3, 0x4, RZ ;  /* 0x0000000403177824 */ /* 0x000fe200078e00ff */
[----:B------:R-:W-:-:S04]  /*0280*/  SHF.R.U32.HI R6, RZ, 0x3, R3 ;  /* 0x00000003ff067819 */ /* 0x000fc80000011603 */
[----:B------:R-:W-:-:S04]  /*0290*/  LOP3.LUT R23, R23, 0x1fc, RZ, 0xc0, !PT ;  /* 0x000001fc17177812 */ /* 0x000fc800078ec0ff */
[----:B------:R-:W-:Y:S02]  /*02a0*/  LOP3.LUT R21, R22, R23, RZ, 0xfc, !PT ;  /* 0x0000001716157212 */ /* 0x000fe400078efcff */
[----:B------:R-:W-:Y:S02]  /*02b0*/  LOP3.LUT R20, R7, 0x3f8, RZ, 0xc0, !PT ;  /* 0x000003f807147812 */ /* 0x000fe400078ec0ff */
[----:B------:R-:W-:Y:S02]  /*02c0*/  LEA.HI R2, R2, R21, RZ, 0x7 ;  /* 0x0000001502027211 */ /* 0x000fe400078f38ff */
[----:B01----:R-:W-:Y:S01]  /*02d0*/  LOP3.LUT R5, R6, 0x8, RZ, 0xc0, !PT ;  /* 0x0000000806057812 */ /* 0x003fe200078ec0ff */
[----:B----4-:R-:W-:Y:S01]  /*02e0*/  UPRMT UR5, UR6, 0x654, UR5 ;  /* 0x0000065406057896 */ /* 0x010fe20008000005 */
[----:B------:R-:W-:-:S03]  /*02f0*/  LOP3.LUT R4, R2, 0xffffff80, RZ, 0xc0, !PT ;  /* 0xffffff8002047812 */ /* 0x000fc600078ec0ff */
[----:B------:R-:W-:-:S05]  /*0300*/  IMAD.IADD R2, R20, 0x1, R5 ;  /* 0x0000000114027824 */ /* 0x000fca00078e0205 */
[----:B------:R-:W-:Y:S02]  /*0310*/  LEA R28, R2, UR5, 0x2 ;  /* 0x00000005021c7c11 */ /* 0x000fe4000f8e10ff */
[C---:B------:R-:W-:Y:S01]  /*0320*/  ISETP.GE.AND P1, PT, R21.reuse, 0x200, PT ;  /* 0x000002001500780c */ /* 0x040fe20003f26270 */
[----:B------:R-:W-:Y:S01]  /*0330*/  IMAD.IADD R21, R21, 0x1, -R4 ;  /* 0x0000000115157824 */ /* 0x000fe200078e0a04 */
[----:B------:R-:W-:Y:S02]  /*0340*/  CS2R R4, SRZ ;  /* 0x0000000000047805 */ /* 0x000fe4000001ff00 */
[----:B------:R-:W-:Y:S01]  /*0350*/  CS2R R6, SRZ ;  /* 0x0000000000067805 */ /* 0x000fe2000001ff00 */
[C---:B-----5:R-:W-:Y:S01]  /*0360*/  IMAD.WIDE R24, R21.reuse, 0x4, R16 ;  /* 0x0000000415187825 */ /* 0x060fe200078e0210 */
[----:B------:R-:W-:Y:S02]  /*0370*/  CS2R R16, SRZ ;  /* 0x0000000000107805 */ /* 0x000fe4000001ff00 */
[----:B------:R-:W-:Y:S01]  /*0380*/  CS2R R18, SRZ ;  /* 0x0000000000127805 */ /* 0x000fe2000001ff00 */
[----:B--2---:R-:W-:Y:S01]  /*0390*/  IMAD.WIDE R26, R21, 0x4, R26 ;  /* 0x00000004151a7825 */ /* 0x004fe200078e021a */
[----:B---3--:R0:W-:Y:S04]  /*03a0*/  STS.128 [R28+0x10], R12 ;  /* 0x0000100c1c007388 */ /* 0x0081e80000000c00 */
[----:B------:R1:W-:Y:S01]  /*03b0*/  STS.128 [R28], R8 ;  /* 0x000000081c007388 */ /* 0x0003e20000000c00 */
[----:B------:R-:W-:Y:S06]  /*03c0*/  BAR.SYNC.DEFER_BLOCKING 0x0 ;  /* 0x0000000000007b1d */ /* 0x000fec0000010000 */
[----:B------:R2:W3:Y:S04]  /*03d0*/  @!P1 LDG.E.EL.128 R4, desc[UR8][R24.64] ;  /* 0x0000000818049981 */ /* 0x0004e8000c2e1d00 */
[----:B------:R4:W5:Y:S01]  /*03e0*/  @!P1 LDG.E.EL.128 R16, desc[UR8][R26.64] ;  /* 0x000000081a109981 */ /* 0x000962000c2e1d00 */
[----:B0-----:R-:W-:Y:S01]  /*03f0*/  IMAD.MOV.U32 R13, RZ, RZ, 0x3e800000 ;  /* 0x3e800000ff0d7424 */ /* 0x001fe200078e00ff */
[----:B--2---:R-:W-:-:S05]  /*0400*/  LEA R25, R23, UR5, 0x2 ;  /* 0x0000000517197c11 */ /* 0x004fca000f8e10ff */
[----:B------:R-:W-:Y:S01]  /*0410*/  LDS.128 R8, [R25+0x820] ;  /* 0x0008200019087984 */ /* 0x000fe20000000c00 */
[----:B---3--:R-:W-:-:S04]  /*0420*/  FADD R4, R4, 9.9999997473787516356e-06 ;  /* 0x3727c5ac04047421 */ /* 0x008fc80000000000 */
[----:B-1----:R-:W0:Y:S01]  /*0430*/  MUFU.SQRT R28, R4 ;  /* 0x00000004001c7308 */ /* 0x002e220000002000 */
[----:B------:R-:W-:Y:S01]  /*0440*/  FADD R5, R5, 9.9999997473787516356e-06 ;  /* 0x3727c5ac05057421 */ /* 0x000fe20000000000 */
[----:B------:R-:W-:Y:S01]  /*0450*/  FADD R15, R7, 9.9999997473787516356e-06 ;  /* 0x3727c5ac070f7421 */ /* 0x000fe20000000000 */
[----:B------:R-:W-:-:S05]  /*0460*/  FADD R6, R6, 9.9999997473787516356e-06 ;  /* 0x3727c5ac06067421 */ /* 0x000fca0000000000 */
[----:B------:R-:W1:Y:S01]  /*0470*/  MUFU.SQRT R12, R5 ;  /* 0x00000005000c7308 */ /* 0x000e620000002000 */
[----:B0-----:R-:W-:-:S07]  /*0480*/  FSETP.GT.AND P2, PT, R28, 8.50705917302346158658e+37, PT ;  /* 0x7e8000001c00780b */ /* 0x001fce0003f44000 */
[----:B------:R0:W2:Y:S01]  /*0490*/  MUFU.SQRT R24, R6 ;  /* 0x0000000600187308 */ /* 0x0000a20000002000 */
[----:B------:R-:W-:-:S07]  /*04a0*/  FSETP.GEU.AND P6, PT, R28, 1.175494350822287508e-38, PT ;  /* 0x008000001c00780b */ /* 0x000fce0003fce000 */
[----:B------:R-:W3:Y:S01]  /*04b0*/  MUFU.SQRT R15, R15 ;  /* 0x0000000f000f7308 */ /* 0x000ee20000002000 */
[----:B-1----:R-:W-:Y:S01]  /*04c0*/  FSETP.GT.AND P5, PT, R12, 8.50705917302346158658e+37, PT ;  /* 0x7e8000000c00780b */ /* 0x002fe20003fa4000 */
[----:B0-----:R-:W5:Y:S01]  /*04d0*/  LDS.128 R4, [R25] ;  /* 0x0000000019047984 */ /* 0x001f620000000c00 */
[----:B----4-:R-:W-:Y:S01]  /*04e0*/  FSEL R27, R13, 1, P2 ;  /* 0x3f8000000d1b7808 */ /* 0x010fe20001000000 */
[----:B------:R-:W-:Y:S01]  /*04f0*/  @P2 FMUL R28, R28, 0.25 ;  /* 0x3e8000001c1c2820 */ /* 0x000fe20000400000 */
[----:B--2---:R-:W-:-:S03]  /*0500*/  FSETP.GT.AND P2, PT, R24, 8.50705917302346158658e+37, PT ;  /* 0x7e8000001800780b */ /* 0x004fc60003f44000 */
[----:B------:R-:W-:Y:S01]  /*0510*/  @!P6 FMUL R28, R28, 16777216 ;  /* 0x4b8000001c1ce820 */ /* 0x000fe20000400000 */
[----:B------:R-:W-:Y:S01]  /*0520*/  @!P6 FMUL R27, R27, 16777216 ;  /* 0x4b8000001b1be820 */ /* 0x000fe20000400000 */
[----:B------:R-:W-:Y:S02]  /*0530*/  FSETP.GEU.AND P4, PT, R12, 1.175494350822287508e-38, PT ;  /* 0x008000000c00780b */ /* 0x000fe40003f8e000 */
[----:B------:R-:W-:Y:S02]  /*0540*/  FSETP.GEU.AND P3, PT, R24, 1.175494350822287508e-38, PT ;  /* 0x008000001800780b */ /* 0x000fe40003f6e000 */
[----:B---3--:R-:W-:Y:S01]  /*0550*/  FSETP.GT.AND P6, PT, R15, 8.50705917302346158658e+37, PT ;  /* 0x7e8000000f00780b */ /* 0x008fe20003fc4000 */
[----:B------:R-:W-:Y:S01]  /*0560*/  @P5 FMUL R12, R12, 0.25 ;  /* 0x3e8000000c0c5820 */ /* 0x000fe20000400000 */
[----:B------:R-:W-:Y:S02]  /*0570*/  FSEL R23, R13, 1, P5 ;  /* 0x3f8000000d177808 */ /* 0x000fe40002800000 */
[----:B------:R-:W-:Y:S01]  /*0580*/  FSETP.GEU.AND P5, PT, R15, 1.175494350822287508e-38, PT ;  /* 0x008000000f00780b */ /* 0x000fe20003fae000 */
[----:B------:R0:W1:Y:S01]  /*0590*/  MUFU.RCP R14, R28 ;  /* 0x0000001c000e7308 */ /* 0x0000620000001000 */
[----:B------:R-:W-:-:S05]  /*05a0*/  @P2 FMUL R24, R24, 0.25 ;  /* 0x3e80000018182820 */ /* 0x000fca0000400000 */
[----:B------:R-:W-:Y:S02]  /*05b0*/  @!P3 FMUL R24, R24, 16777216 ;  /* 0x4b8000001818b820 */ /* 0x000fe40000400000 */
[----:B------:R-:W-:Y:S01]  /*05c0*/  @P6 FMUL R15, R15, 0.25 ;  /* 0x3e8000000f0f6820 */ /* 0x000fe20000400000 */
[----:B------:R-:W-:Y:S01]  /*05d0*/  FSEL R26, R13, 1, P6 ;  /* 0x3f8000000d1a7808 */ /* 0x000fe20003000000 */
[----:B------:R-:W-:Y:S01]  /*05e0*/  @!P4 FMUL R12, R12, 16777216 ;  /* 0x4b8000000c0cc820 */ /* 0x000fe20000400000 */
[----:B0-----:R-:W0:Y:S01]  /*05f0*/  LDC.64 R28, c[0x0][0x228] ;  /* 0x00008a00ff1c7b82 */ /* 0x001e220000000a00 */
[----:B------:R-:W-:Y:S01]  /*0600*/  @!P5 FMUL R15, R15, 16777216 ;  /* 0x4b8000000f0fd820 */ /* 0x000fe20000400000 */
[----:B------:R-:W2:Y:S01]  /*0610*/  MUFU.RCP R24, R24 ;  /* 0x0000001800187308 */ /* 0x000ea20000001000 */
[----:B-1----:R-:W-:Y:S01]  /*0620*/  FMUL R14, R14, R27 ;  /* 0x0000001b0e0e7220 */ /* 0x002fe20000400000 */
[----:B------:R-:W-:-:S06]  /*0630*/  FSEL R27, R13, 1, P2 ;  /* 0x3f8000000d1b7808 */ /* 0x000fcc0001000000 */
[----:B------:R-:W1:Y:S01]  /*0640*/  MUFU.RCP R15, R15 ;  /* 0x0000000f000f7308 */ /* 0x000e620000001000 */
[----:B------:R-:W-:Y:S01]  /*0650*/  @!P3 FMUL R27, R27, 16777216 ;  /* 0x4b8000001b1bb820 */ /* 0x000fe20000400000 */
[----:B------:R-:W-:-:S03]  /*0660*/  @!P5 FMUL R26, R26, 16777216 ;  /* 0x4b8000001a1ad820 */ /* 0x000fc60000400000 */
[----:B--2---:R-:W-:-:S03]  /*0670*/  FMUL R13, R24, R27 ;  /* 0x0000001b180d7220 */ /* 0x004fc60000400000 */
[----:B------:R-:W2:Y:S01]  /*0680*/  MUFU.RCP R12, R12 ;  /* 0x0000000c000c7308 */ /* 0x000ea20000001000 */
[----:B-1----:R-:W-:Y:S02]  /*0690*/  FMUL R24, R15, R26 ;  /* 0x0000001a0f187220 */ /* 0x002fe40000400000 */
[----:B------:R-:W1:Y:S01]  /*06a0*/  LDC.64 R26, c[0x0][0x230] ;  /* 0x00008c00ff1a7b82 */ /* 0x000e620000000a00 */
[----:B------:R-:W-:Y:S01]  /*06b0*/  @!P4 FMUL R23, R23, 16777216 ;  /* 0x4b8000001717c820 */ /* 0x000fe20000400000 */
[--C-:B-----5:R-:W-:Y:S01]  /*06c0*/  FADD R7, R7, -R19.reuse ;  /* 0x8000001307077221 */ /* 0x120fe20000000000 */
[----:B------:R-:W-:Y:S01]  /*06d0*/  FADD R11, R11, -R19 ;  /* 0x800000130b0b7221 */ /* 0x000fe20000000000 */
[--C-:B------:R-:W-:Y:S01]  /*06e0*/  FADD R15, R4, -R16.reuse ;  /* 0x80000010040f7221 */ /* 0x100fe20000000000 */
[----:B--2---:R-:W-:Y:S01]  /*06f0*/  FMUL R12, R12, R23 ;  /* 0x000000170c0c7220 */ /* 0x004fe20000400000 */
[----:B------:R-:W-:Y:S01]  /*0700*/  FADD R23, R8, -R16 ;  /* 0x8000001008177221 */ /* 0x000fe20000000000 */
[--C-:B------:R-:W-:Y:S01]  /*0710*/  FADD R25, R5, -R17.reuse ;  /* 0x8000001105197221 */ /* 0x100fe20000000000 */
[--C-:B------:R-:W-:Y:S01]  /*0720*/  FADD R16, R6, -R18.reuse ;  /* 0x8000001206107221 */ /* 0x100fe20000000000 */
[----:B------:R-:W-:Y:S01]  /*0730*/  FMUL R19, R24, R7 ;  /* 0x0000000718137220 */ /* 0x000fe20000400000 */
[----:B------:R-:W-:Y:S01]  /*0740*/  FADD R17, R9, -R17 ;  /* 0x8000001109117221 */ /* 0x000fe20000000000 */
[----:B------:R-:W-:Y:S01]  /*0750*/  FADD R18, R10, -R18 ;  /* 0x800000120a127221 */ /* 0x000fe20000000000 */
[----:B------:R-:W-:Y:S01]  /*0760*/  FMUL R24, R24, R11 ;  /* 0x0000000b18187220 */ /* 0x000fe20000400000 */
[----:B------:R-:W-:-:S02]  /*0770*/  CS2R R4, SRZ ;  /* 0x0000000000047805 */ /* 0x000fc4000001ff00 */
[----:B------:R-:W-:Y:S02]  /*0780*/  CS2R R6, SRZ ;  /* 0x0000000000067805 */ /* 0x000fe4000001ff00 */
[----:B------:R-:W-:Y:S02]  /*0790*/  CS2R R8, SRZ ;  /* 0x0000000000087805 */ /* 0x000fe4000001ff00 */
[----:B------:R-:W-:Y:S01]  /*07a0*/  CS2R R10, SRZ ;  /* 0x00000000000a7805 */ /* 0x000fe2000001ff00 */
[----:B0-----:R-:W-:-:S05]  /*07b0*/  IMAD.WIDE R28, R21, 0x4, R28 ;  /* 0x00000004151c7825 */ /* 0x001fca00078e021c */
[----:B------:R0:W2:Y:S01]  /*07c0*/  @!P1 LDG.E.EL.128 R4, desc[UR8][R28.64] ;  /* 0x000000081c049981 */ /* 0x0000a2000c2e1d00 */
[----:B-1----:R-:W-:-:S05]  /*07d0*/  IMAD.WIDE R26, R21, 0x4, R26 ;  /* 0x00000004151a7825 */ /* 0x002fca00078e021a */
[----:B------:R-:W2:Y:S01]  /*07e0*/  @!P1 LDG.E.EL.128 R8, desc[UR8][R26.64] ;  /* 0x000000081a089981 */ /* 0x000ea2000c2e1d00 */
[----:B------:R-:W-:Y:S02]  /*07f0*/  IMAD.SHL.U32 R21, R3, 0x2, RZ ;  /* 0x0000000203157824 */ /* 0x000fe400078e00ff */
[C---:B------:R-:W-:Y:S01]  /*0800*/  FMUL R25, R12.reuse, R25 ;  /* 0x000000190c197220 */ /* 0x040fe20000400000 */
[----:B------:R-:W-:Y:S02]  /*0810*/  FMUL R17, R12, R17 ;  /* 0x000000110c117220 */ /* 0x000fe40000400000 */
[----:B------:R-:W-:Y:S01]  /*0820*/  LOP3.LUT R21, R21, 0xfe, RZ, 0xc0, !PT ;  /* 0x000000fe15157812 */ /* 0x000fe200078ec0ff */
[----:B0-----:R-:W-:Y:S01]  /*0830*/  FMUL R29, R14, R15 ;  /* 0x0000000f0e1d7220 */ /* 0x001fe20000400000 */
[----:B------:R-:W-:Y:S01]  /*0840*/  LEA R12, R20, UR5, 0x1 ;  /* 0x00000005140c7c11 */ /* 0x000fe2000f8e08ff */
[----:B------:R-:W-:Y:S01]  /*0850*/  FMUL R15, R13, R18 ;  /* 0x000000120d0f7220 */ /* 0x000fe20000400000 */
[----:B------:R-:W-:Y:S01]  /*0860*/  LEA R28, R21, UR5, 0x1 ;  /* 0x00000005151c7c11 */ /* 0x000fe2000f8e08ff */
[----:B------:R-:W-:-:S02]  /*0870*/  FMUL R23, R14, R23 ;  /* 0x000000170e177220 */ /* 0x000fc40000400000 */
[----:B------:R-:W-:Y:S02]  /*0880*/  IMAD R20, R20, 0x4, R12 ;  /* 0x0000000414147824 */ /* 0x000fe400078e020c */
[----:B------:R-:W-:Y:S02]  /*0890*/  IMAD R12, R21, 0x4, R28 ;  /* 0x00000004150c7824 */ /* 0x000fe400078e021c */
[----:B------:R-:W-:Y:S01]  /*08a0*/  FMUL R21, R13, R16 ;  /* 0x000000100d157220 */ /* 0x000fe20000400000 */
[----:B------:R-:W-:Y:S01]  /*08b0*/  LOP3.LUT R22, R22, 0x7f, R3, 0xf8, !PT ;  /* 0x0000007f16167812 */ /* 0x000fe200078ef803 */
[----:B------:R-:W-:Y:S01]  /*08c0*/  BAR.SYNC.DEFER_BLOCKING 0x0 ;  /* 0x0000000000007b1d */ /* 0x000fe20000010000 */
[----:B--2---:R-:W-:Y:S01]  /*08d0*/  FFMA R17, R17, R5, R9 ;  /* 0x0000000511117223 */ /* 0x004fe20000000009 */
[----:B------:R-:W-:Y:S01]  /*08e0*/  FFMA R15, R15, R6, R10 ;  /* 0x000000060f0f7223 */ /* 0x000fe2000000000a */
[----:B------:R-:W-:Y:S01]  /*08f0*/  FFMA R24, R24, R7, R11 ;  /* 0x0000000718187223 */ /* 0x000fe2000000000b */
[-CC-:B------:R-:W-:Y:S01]  /*0900*/  FFMA R13, R29, R4.reuse, R8.reuse ;  /* 0x000000041d0d7223 */ /* 0x180fe20000000008 */
[----:B------:R-:W-:Y:S01]  /*0910*/  FFMA R23, R23, R4, R8 ;  /* 0x0000000417177223 */ /* 0x000fe20000000008 */
[----:B------:R-:W-:Y:S01]  /*0920*/  FSETP.GEU.AND P1, PT, R17, RZ, PT ;  /* 0x000000ff1100720b */ /* 0x000fe20003f2e000 */
[----:B------:R-:W-:Y:S01]  /*0930*/  FFMA R25, R25, R5, R9 ;  /* 0x0000000519197223 */ /* 0x000fe20000000009 */
[----:B------:R-:W-:Y:S01]  /*0940*/  FFMA R21, R21, R6, R10 ;  /* 0x0000000615157223 */ /* 0x000fe2000000000a */
[----:B------:R-:W-:Y:S01]  /*0950*/  FFMA R19, R19, R7, R11 ;  /* 0x0000000713137223 */ /* 0x000fe2000000000b */
[----:B------:R-:W-:-:S02]  /*0960*/  FSETP.GEU.AND P6, PT, R24, RZ, PT ;  /* 0x000000ff1800720b */ /* 0x000fc40003fce000 */
[----:B------:R-:W-:Y:S02]  /*0970*/  FSETP.GEU.AND P3, PT, R15, RZ, PT ;  /* 0x000000ff0f00720b */ /* 0x000fe40003f6e000 */
[----:B------:R-:W-:Y:S02]  /*0980*/  FSEL R5, R17, RZ, P1 ;  /* 0x000000ff11057208 */ /* 0x000fe40000800000 */
[----:B------:R-:W-:Y:S02]  /*0990*/  FSEL R17, R24, RZ, P6 ;  /* 0x000000ff18117208 */ /* 0x000fe40003000000 */
[----:B------:R-:W-:Y:S02]  /*09a0*/  FSEL R15, R15, RZ, P3 ;  /* 0x000000ff0f0f7208 */ /* 0x000fe40001800000 */
[----:B------:R-:W-:Y:S02]  /*09b0*/  FSETP.GEU.AND P2, PT, R23, RZ, PT ;  /* 0x000000ff1700720b */ /* 0x000fe40003f4e000 */
[----:B------:R-:W-:-:S02]  /*09c0*/  FSETP.GEU.AND P4, PT, R25, RZ, PT ;  /* 0x000000ff1900720b */ /* 0x000fc40003f8e000 */
[----:B------:R-:W-:Y:S02]  /*09d0*/  FSETP.GEU.AND P5, PT, R19, RZ, PT ;  /* 0x000000ff1300720b */ /* 0x000fe40003fae000 */
[----:B------:R-:W-:Y:S02]  /*09e0*/  FSETP.GEU.AND P6, PT, R13, RZ, PT ;  /* 0x000000ff0d00720b */ /* 0x000fe40003fce000 */
[----:B------:R-:W-:Y:S01]  /*09f0*/  FSETP.GEU.AND P3, PT, R21, RZ, PT ;  /* 0x000000ff1500720b */ /* 0x000fe20003f6e000 */
[----:B------:R0:W-:Y:S01]  /*0a00*/  STS [R20+0x10], R5 ;  /* 0x0000100514007388 */ /* 0x0001e20000000800 */
[----:B------:R-:W-:Y:S02]  /*0a10*/  FSETP.GTU.AND P1, PT, R5, RZ, PT ;  /* 0x000000ff0500720b */ /* 0x000fe40003f2c000 */
[----:B------:R-:W-:Y:S02]  /*0a20*/  FSEL R23, R23, RZ, P2 ;  /* 0x000000ff17177208 */ /* 0x000fe40001000000 */
[----:B------:R-:W-:-:S02]  /*0a30*/  FSEL R25, R25, RZ, P4 ;  /* 0x000000ff19197208 */ /* 0x000fc40002000000 */
[----:B------:R-:W-:Y:S02]  /*0a40*/  FSEL R19, R19, RZ, P5 ;  /* 0x000000ff13137208 */ /* 0x000fe40002800000 */
[----:B------:R-:W-:Y:S02]  /*0a50*/  FSEL R21, R21, RZ, P3 ;  /* 0x000000ff15157208 */ /* 0x000fe40001800000 */
[----:B0-----:R-:W-:Y:S01]  /*0a60*/  FSEL R5, R13, RZ, P6 ;  /* 0x000000ff0d057208 */ /* 0x001fe20003000000 */
[----:B------:R0:W-:Y:S04]  /*0a70*/  STS [R20+0x4], R23 ;  /* 0x0000041714007388 */ /* 0x0001e80000000800 */
[----:B------:R1:W-:Y:S04]  /*0a80*/  STS [R20+0xc], R25 ;  /* 0x00000c1914007388 */ /* 0x0003e80000000800 */
[----:B------:R-:W-:Y:S04]  /*0a90*/  STS [R20], R5 ;  /* 0x0000000514007388 */ /* 0x000fe80000000800 */
[----:B------:R2:W-:Y:S04]  /*0aa0*/  STS [R20+0x1c], R15 ;  /* 0x00001c0f14007388 */ /* 0x0005e80000000800 */
[----:B------:R-:W-:Y:S04]  /*0ab0*/  STS [R20+0x24], R19 ;  /* 0x0000241314007388 */ /* 0x000fe80000000800 */
[----:B------:R-:W-:Y:S04]  /*0ac0*/  STS [R20+0x18], R21 ;  /* 0x0000181514007388 */ /* 0x000fe80000000800 */
[----:B------:R3:W-:Y:S01]  /*0ad0*/  STS [R20+0x28], R17 ;  /* 0x0000281114007388 */ /* 0x0007e20000000800 */
[----:B------:R-:W-:Y:S01]  /*0ae0*/  BAR.SYNC.DEFER_BLOCKING 0x0 ;  /* 0x0000000000007b1d */ /* 0x000fe20000010000 */
[----:B------:R-:W-:-:S02]  /*0af0*/  FSETP.GTU.AND P3, PT, R5, RZ, PT ;  /* 0x000000ff0500720b */ /* 0x000fc40003f6c000 */
[----:B------:R-:W-:Y:S02]  /*0b00*/  FSETP.GTU.AND P4, PT, R25, RZ, PT ;  /* 0x000000ff1900720b */ /* 0x000fe40003f8c000 */
[----:B------:R-:W-:Y:S02]  /*0b10*/  FSETP.GTU.AND P2, PT, R23, RZ, PT ;  /* 0x000000ff1700720b */ /* 0x000fe40003f4c000 */
[----:B------:R-:W-:Y:S02]  /*0b20*/  SEL R14, RZ, 0x1, P3 ;  /* 0x00000001ff0e7807 */ /* 0x000fe40001800000 */
[----:B0-----:R-:W-:Y:S02]  /*0b30*/  SEL R23, RZ, 0x1, P4 ;  /* 0x00000001ff177807 */ /* 0x001fe40002000000 */
[----:B-1----:R-:W-:Y:S02]  /*0b40*/  SEL R25, RZ, 0x1, P1 ;  /* 0x00000001ff197807 */ /* 0x002fe40000800000 */
[----:B------:R-:W-:Y:S01]  /*0b50*/  FSETP.GTU.AND P1, PT, R15, RZ, PT ;  /* 0x000000ff0f00720b */ /* 0x000fe20003f2c000 */
[----:B------:R-:W-:Y:S04]  /*0b60*/  LDS R10, [R12] ;  /* 0x000000000c0a7984 */ /* 0x000fe80000000800 */
[----:B------:R-:W0:Y:S04]  /*0b70*/  LDS R11, [R12+0x4] ;  /* 0x000004000c0b7984 */ /* 0x000e280000000800 */
[----:B------:R-:W-:Y:S04]  /*0b80*/  LDS R8, [R12+0x600] ;  /* 0x000600000c087984 */ /* 0x000fe80000000800 */
[----:B------:R-:W1:Y:S04]  /*0b90*/  LDS R9, [R12+0x604] ;  /* 0x000604000c097984 */ /* 0x000e680000000800 */
[----:B------:R-:W-:Y:S04]  /*0ba0*/  LDS R6, [R12+0xc00] ;  /* 0x000c00000c067984 */ /* 0x000fe80000000800 */
[----:B------:R-:W4:Y:S04]  /*0bb0*/  LDS R7, [R12+0xc04] ;  /* 0x000c04000c077984 */ /* 0x000f280000000800 */
[----:B------:R-:W-:Y:S04]  /*0bc0*/  LDS R4, [R12+0x1200] ;  /* 0x001200000c047984 */ /* 0x000fe80000000800 */
[----:B------:R5:W0:Y:S01]  /*0bd0*/  LDS R5, [R12+0x1204] ;  /* 0x001204000c057984 */ /* 0x000a220000000800 */
[----:B------:R-:W-:-:S02]  /*0be0*/  PRMT R23, R23, 0x7604, R14 ;  /* 0x0000760417177816 */ /* 0x000fc4000000000e */
[----:B------:R-:W-:Y:S01]  /*0bf0*/  SEL R16, RZ, 0x1, P2 ;  /* 0x00000001ff107807 */ /* 0x000fe20001000000 */
[----:B--2---:R-:W2:Y:S01]  /*0c00*/  LDC.64 R14, c[0x0][0x238] ;  /* 0x00008e00ff0e7b82 */ /* 0x004ea20000000a00 */
[----:B------:R-:W-:Y:S02]  /*0c10*/  FSETP.GTU.AND P2, PT, R21, RZ, PT ;  /* 0x000000ff1500720b */ /* 0x000fe40003f4c000 */
[----:B------:R-:W-:Y:S02]  /*0c20*/  PRMT R25, R25, 0x7604, R16 ;  /* 0x0000760419197816 */ /* 0x000fe40000000010 */
[----:B------:R-:W-:Y:S02]  /*0c30*/  SEL R16, RZ, 0x1, P2 ;  /* 0x00000001ff107807 */ /* 0x000fe40001000000 */
[----:B------:R-:W-:Y:S02]  /*0c40*/  SEL R18, RZ, 0x1, P1 ;  /* 0x00000001ff127807 */ /* 0x000fe40000800000 */
[----:B------:R-:W-:-:S02]  /*0c50*/  FSETP.GTU.AND P1, PT, R17, RZ, PT ;  /* 0x000000ff1100720b */ /* 0x000fc40003f2c000 */
[----:B------:R-:W-:Y:S02]  /*0c60*/  PRMT R23, R16, 0x7054, R23 ;  /* 0x0000705410177816 */ /* 0x000fe40000000017 */
[----:B------:R-:W-:Y:S02]  /*0c70*/  PRMT R25, R18, 0x7054, R25 ;  /* 0x0000705412197816 */ /* 0x000fe40000000019 */
[----:B------:R-:W-:Y:S02]  /*0c80*/  SEL R16, RZ, 0x1, P1 ;  /* 0x00000001ff107807 */ /* 0x000fe40000800000 */
[----:B------:R-:W-:Y:S02]  /*0c90*/  FSETP.GTU.AND P2, PT, R19, RZ, PT ;  /* 0x000000ff1300720b */ /* 0x000fe40003f4c000 */
[----:B------:R-:W-:Y:S01]  /*0ca0*/  LOP3.LUT R18, R22, 0x80, RZ, 0xfc, !PT ;  /* 0x0000008016127812 */ /* 0x000fe200078efcff */
[----:B------:R-:W0:Y:S01]  /*0cb0*/  S2R R13, SR_TID.X ;  /* 0x00000000000d7919 */ /* 0x000e220000002100 */
[----:B------:R-:W-:-:S02]  /*0cc0*/  PRMT R3, R16, 0x654, R25 ;  /* 0x0000065410037816 */ /* 0x000fc40000000019 */
[C---:B---3--:R-:W-:Y:S02]  /*0cd0*/  LOP3.LUT R17, R22.reuse, 0x100, RZ, 0xfc, !PT ;  /* 0x0000010016117812 */ /* 0x048fe400078efcff */
[C---:B------:R-:W-:Y:S02]  /*0ce0*/  LOP3.LUT R16, R22.reuse, 0x180, RZ, 0xfc, !PT ;  /* 0x0000018016107812 */ /* 0x040fe400078efcff */
[----:B-----5:R-:W-:Y:S02]  /*0cf0*/  SEL R12, RZ, 0x1, P2 ;  /* 0x00000001ff0c7807 */ /* 0x020fe40001000000 */
[----:B------:R-:W-:Y:S02]  /*0d00*/  ISETP.GE.AND P1, PT, R22, 0x200, PT ;  /* 0x000002001600780c */ /* 0x000fe40003f26270 */
[----:B------:R-:W-:Y:S02]  /*0d10*/  ISETP.GE.AND P2, PT, R18, 0x200, PT ;  /* 0x000002001200780c */ /* 0x000fe40003f46270 */
[----:B------:R-:W-:-:S02]  /*0d20*/  ISETP.GE.AND P3, PT, R17, 0x200, PT ;  /* 0x000002001100780c */ /* 0x000fc40003f66270 */
[----:B------:R-:W-:Y:S02]  /*0d30*/  LEA R19, R22, UR4, 0xc ;  /* 0x0000000416137c11 */ /* 0x000fe4000f8e60ff */
[----:B------:R-:W-:Y:S02]  /*0d40*/  ISETP.GE.AND P4, PT, R16, 0x200, PT ;  /* 0x000002001000780c */ /* 0x000fe40003f86270 */
[----:B------:R-:W-:Y:S02]  /*0d50*/  PRMT R12, R12, 0x654, R23 ;  /* 0x000006540c0c7816 */ /* 0x000fe40000000017 */
[----:B------:R-:W-:Y:S02]  /*0d60*/  LEA R21, R18, UR4, 0xc ;  /* 0x0000000412157c11 */ /* 0x000fe4000f8e60ff */
[----:B------:R-:W-:Y:S02]  /*0d70*/  LEA R23, R17, UR4, 0xc ;  /* 0x0000000411177c11 */ /* 0x000fe4000f8e60ff */
[----:B------:R-:W-:Y:S01]  /*0d80*/  LEA R25, R16, UR4, 0xc ;  /* 0x0000000410197c11 */ /* 0x000fe2000f8e60ff */
[----:B--2---:R-:W-:-:S04]  /*0d90*/  IMAD.WIDE R16, R19, 0x4, R14 ;  /* 0x0000000413107825 */ /* 0x004fc800078e020e */
[--C-:B------:R-:W-:Y:S01]  /*0da0*/  IMAD.WIDE R18, R21, 0x4, R14.reuse ;  /* 0x0000000415127825 */ /* 0x100fe200078e020e */
[----:B0-----:R-:W-:Y:S03]  /*0db0*/  @!P1 STG.E.64 desc[UR8][R16.64], R10 ;  /* 0x0000000a10009986 */ /* 0x001fe6000c101b08 */
[--C-:B------:R-:W-:Y:S01]  /*0dc0*/  IMAD.WIDE R20, R23, 0x4, R14.reuse ;  /* 0x0000000417147825 */ /* 0x100fe200078e020e */
[----:B-1----:R-:W-:Y:S03]  /*0dd0*/  @!P2 STG.E.64 desc[UR8][R18.64], R8 ;  /* 0x000000081200a986 */ /* 0x002fe6000c101b08 */
[----:B------:R-:W-:Y:S01]  /*0de0*/  IMAD.WIDE R22, R25, 0x4, R14 ;  /* 0x0000000419167825 */ /* 0x000fe200078e020e */
[----:B----4-:R-:W-:Y:S04]  /*0df0*/  @!P3 STG.E.64 desc[UR8][R20.64], R6 ;  /* 0x000000061400b986 */ /* 0x010fe8000c101b08 */
[----:B------:R-:W-:Y:S01]  /*0e00*/  @!P4 STG.E.64 desc[UR8][R22.64], R4 ;  /* 0x000000041600c986 */ /* 0x000fe2000c101b08 */
[----:B------:R-:W-:-:S05]  /*0e10*/  IMAD.SHL.U32 R13, R13, 0x4, RZ ;  /* 0x000000040d0d7824 */ /* 0x000fca00078e00ff */
[----:B------:R-:W-:Y:S01]  /*0e20*/  LOP3.LUT R24, R13, 0x1fc, RZ, 0xc0, !PT ;  /* 0x000001fc0d187812 */ /* 0x000fe200078ec0ff */
[----:B------:R-:W-:Y:S06]  /*0e30*/  BAR.SYNC.DEFER_BLOCKING 0x0 ;  /* 0x0000000000007b1d */ /* 0x000fec0000010000 */
[----:B------:R-:W-:Y:S04]  /*0e40*/  STS [R24+UR5], R12 ;  /* 0x0000000c18007988 */ /* 0x000fe80008000805 */
[----:B------:R-:W-:Y:S01]  /*0e50*/  STS [R24+UR5+0x208], R3 ;  /* 0x0002080318007988 */ /* 0x000fe20008000805 */
[----:B------:R-:W-:Y:S06]  /*0e60*/  BAR.SYNC.DEFER_BLOCKING 0x0 ;  /* 0x0000000000007b1d */ /* 0x000fec0000010000 */
[----:B------:R-:W0:Y:S01]  /*0e70*/  LDS.64 R14, [R2+UR5] ;  /* 0x00000005020e7984 */ /* 0x000e220008000a00 */
[----:B------:R-:W-:Y:S01]  /*0e80*/  ULDC.64 UR4, c[0x0][0x240] ;  /* 0x0000900000047ab9 */ /* 0x000fe20000000a00 */
[----:B0-----:R-:W-:-:S02]  /*0e90*/  PRMT R8, R15, 0x7772, RZ ;  /* 0x000077720f087816 */ /* 0x001fc400000000ff */
[----:B------:R-:W-:Y:S02]  /*0ea0*/  PRMT R5, R15, 0x7771, RZ ;  /* 0x000077710f057816 */ /* 0x000fe400000000ff */
[C---:B------:R-:W-:Y:S02]  /*0eb0*/  PRMT R13, R14.reuse, 0x7772, RZ ;  /* 0x000077720e0d7816 */ /* 0x040fe400000000ff */
[----:B------:R-:W-:Y:S02]  /*0ec0*/  PRMT R16, R14, 0x7771, RZ ;  /* 0x000077710e107816 */ /* 0x000fe400000000ff */
[----:B------:R-:W-:Y:S02]  /*0ed0*/  PRMT R5, R5, 0x5410, R8 ;  /* 0x0000541005057816 */ /* 0x000fe40000000008 */
[----:B------:R-:W-:Y:S02]  /*0ee0*/  PRMT R13, R16, 0x5410, R13 ;  /* 0x00005410100d7816 */ /* 0x000fe4000000000d */
[----:B------:R-:W-:-:S02]  /*0ef0*/  LOP3.LUT R5, R5, 0x10001, RZ, 0xc0, !PT ;  /* 0x0001000105057812 */ /* 0x000fc400078ec0ff */
[----:B------:R-:W-:Y:S02]  /*0f00*/  PRMT R10, R14, 0x7770, RZ ;  /* 0x000077700e0a7816 */ /* 0x000fe400000000ff */
[----:B------:R-:W-:Y:S02]  /*0f10*/  LOP3.LUT R13, R13, 0x10001, RZ, 0xc0, !PT ;  /* 0x000100010d0d7812 */ /* 0x000fe400078ec0ff */
[----:B------:R-:W-:Y:S02]  /*0f20*/  PRMT R2, R15, 0x7770, RZ ;  /* 0x000077700f027816 */ /* 0x000fe400000000ff */
[----:B------:R-:W-:Y:S02]  /*0f30*/  PRMT R8, R5, 0x7732, RZ ;  /* 0x0000773205087816 */ /* 0x000fe400000000ff */
[----:B------:R-:W-:Y:S02]  /*0f40*/  LOP3.LUT R10, R10, 0x1, RZ, 0xc0, !PT ;  /* 0x000000010a0a7812 */ /* 0x000fe400078ec0ff */
[----:B------:R-:W-:-:S02]  /*0f50*/  LOP3.LUT R3, R13, 0xffff, RZ, 0xc0, !PT ;  /* 0x0000ffff0d037812 */ /* 0x000fc400078ec0ff */
[----:B------:R-:W-:Y:S02]  /*0f60*/  LOP3.LUT R9, R2, 0x1, RZ, 0xc0, !PT ;  /* 0x0000000102097812 */ /* 0x000fe400078ec0ff */
[----:B------:R-:W-:Y:S02]  /*0f70*/  SHF.R.U32.HI R4, RZ, 0x18, R14 ;  /* 0x00000018ff047819 */ /* 0x000fe4000001160e */
[----:B------:R-:W-:Y:S02]  /*0f80*/  SHF.R.U32.HI R6, RZ, 0x18, R15 ;  /* 0x00000018ff067819 */ /* 0x000fe4000001160f */
[----:B------:R-:W-:Y:S01]  /*0f90*/  LOP3.LUT R2, R5, 0xffff, RZ, 0xc0, !PT ;  /* 0x0000ffff05027812 */ /* 0x000fe200078ec0ff */
[----:B------:R-:W-:Y:S01]  /*0fa0*/  IMAD.MOV.U32 R5, RZ, RZ, R8 ;  /* 0x000000ffff057224 */ /* 0x000fe200078e0008 */
[----:B------:R-:W-:Y:S02]  /*0fb0*/  PRMT R7, R10, 0x3340, R3 ;  /* 0x000033400a077816 */ /* 0x000fe40000000003 */
[----:B------:R-:W-:-:S02]  /*0fc0*/  SGXT.U32 R4, R4, 0x1 ;  /* 0x000000010404781a */ /* 0x000fc40000000000 */
[----:B------:R-:W-:Y:S02]  /*0fd0*/  PRMT R3, R13, 0x7732, RZ ;  /* 0x000077320d037816 */ /* 0x000fe400000000ff */
[----:B------:R-:W-:Y:S02]  /*0fe0*/  SGXT.U32 R6, R6, 0x1 ;  /* 0x000000010606781a */ /* 0x000fe40000000000 */
[----:B------:R-:W-:Y:S02]  /*0ff0*/  PRMT R8, R9, 0x3340, R2 ;  /* 0x0000334009087816 */ /* 0x000fe40000000002 */
[----:B------:R-:W-:Y:S02]  /*1000*/  IADD3 R2, P1, R0, UR4, RZ ;  /* 0x0000000400027c10 */ /* 0x000fe4000ff3e0ff */
[----:B------:R-:W-:Y:S02]  /*1010*/  PRMT R4, R3, 0x3340, R4 ;  /* 0x0000334003047816 */ /* 0x000fe40000000004 */
[----:B------:R-:W-:-:S02]  /*1020*/  PRMT R5, R5, 0x3340, R6 ;  /* 0x0000334005057816 */ /* 0x000fc40000000006 */
[----:B------:R-:W-:Y:S02]  /*1030*/  LEA.HI.X.SX32 R3, R0, UR5, 0x1, P1 ;  /* 0x0000000500037c11 */ /* 0x000fe400088f0eff */
[----:B------:R-:W-:Y:S02]  /*1040*/  PRMT R4, R7, 0x5410, R4 ;  /* 0x0000541007047816 */ /* 0x000fe40000000004 */
[----:B------:R-:W-:Y:S01]  /*1050*/  PRMT R5, R8, 0x5410, R5 ;  /* 0x0000541008057816 */ /* 0x000fe20000000005 */
[----:B------:R-:W-:Y:S06]  /*1060*/  @P0 EXIT ;  /* 0x000000000000094d */ /* 0x000fec0003800000 */
[----:B------:R-:W-:Y:S01]  /*1070*/  STG.E.64 desc[UR8][R2.64], R4 ;  /* 0x0000000402007986 */ /* 0x000fe2000c101b08 */
[----:B------:R-:W-:Y:S05]  /*1080*/  EXIT ;  /* 0x000000000000794d */ /* 0x000fea0003800000 */
.L_x_0:
[----:B------:R-:W-:-:S00]  /*1090*/  BRA `(.L_x_0) ;  /* 0xfffffffc00fc7947 */ /* 0x000fc0000383ffff */
[----:B------:R-:W-:-:S00]  /*10a0*/  NOP ;  /* 0x0000000000007918 */ /* 0x000fc00000000000 */
        /* <DEDUP_REMOVED lines=13> */
.L_x_1:


//--------------------- .nv.global.init           --------------------------
	.section	.nv.global.init,"aw",@progbits
.nv.global.init:
	.type		_$_str,@object
	.size		_$_str,(_$_str_$_2 - _$_str)
_$_str:
        /*0000*/ 	.byte	0x5f, 0x5f, 0x43, 0x55, 0x44, 0x41, 0x5f, 0x46, 0x54, 0x5a, 0x00
	.type		_$_str_$_2,@object
	.size		_$_str_$_2,(.L_1 - _$_str_$_2)
_$_str_$_2:
        /*000b*/ 	.byte	0x5f, 0x5f, 0x43, 0x55, 0x44, 0x41, 0x5f, 0x50, 0x52, 0x45, 0x43, 0x5f, 0x53, 0x51, 0x52, 0x54
        /*001b*/ 	.byte	0x00
.L_1:


//--------------------- .nv.shared.triton_poi_fused__native_batch_norm_legit_no_training_relu_threshold_backward_5 --------------------------
	.section	.nv.shared.triton_poi_fused__native_batch_norm_legit_no_training_relu_threshold_backward_5,"aw",@nobits
	.sectionflags	@""
	.align	16
	.zero		1024


//--------------------- .nv.constant0.triton_poi_fused__native_batch_norm_legit_no_training_relu_threshold_backward_5 --------------------------
	.section	.nv.constant0.triton_poi_fused__native_batch_norm_legit_no_training_relu_threshold_backward_5,"a",@progbits
	.sectionflags	@""
	.align	4
.nv.constant0.triton_poi_fused__native_batch_norm_legit_no_training_relu_threshold_backward_5:
	.zero		592
